//
// Generated by NVIDIA NVVM Compiler
//
// Compiler Build ID: CL-36424714
// Cuda compilation tools, release 13.0, V13.0.88
// Based on NVVM 20.0.0
//

.version 9.0
.target sm_100
.address_size 64

	// .globl	_Z14hello_from_gpuv
.extern .func  (.param .b32 func_retval0) vprintf
(
	.param .b64 vprintf_param_0,
	.param .b64 vprintf_param_1
)
;
.global .align 1 .b8 $str[26] = {72, 101, 108, 108, 111, 32, 87, 111, 114, 100, 32, 102, 114, 111, 109, 32, 116, 104, 101, 32, 71, 80, 85, 32, 10};

.visible .entry _Z14hello_from_gpuv()
{
	.reg .b32 	%r<3>;
	.reg .b64 	%rd<3>;

	mov.u64 	%rd1, $str;
	cvta.global.u64 	%rd2, %rd1;
	{ // callseq 0, 0
	.param .b64 param0;
	st.param.b64 	[param0], %rd2;
	.param .b64 param1;
	st.param.b64 	[param1], 0;
	.param .b32 retval0;
	call.uni (retval0), 
	vprintf, 
	(
	param0, 
	param1
	);
	ld.param.b32 	%r1, [retval0];
	} // callseq 0
	ret;

}


// ===== COMPILED SASS (sm_100) =====

	.target	sm_100

	.elftype	@"ET_EXEC"


//--------------------- .note.nv.tkinfo           --------------------------
	.section	.note.nv.tkinfo,"",@"SHT_NOTE"
	.sectionflags	@"SHF_NOTE_NV_TKINFO"
	.tkinfo
        /*0018*/ 	.word	0x00000002
        /*0030*/ 	.string	""
        /*0030*/ 	.string	"ptxas"
        /*0030*/ 	.string	"Cuda compilation tools, release 13.0, V13.0.88"
        /*0030*/ 	.string	"Build cuda_13.0.r13.0/compiler.36424714_0"
        /*0030*/ 	.string	"-arch sm_100 -m 64 "



//--------------------- .note.nv.cuinfo           --------------------------
	.section	.note.nv.cuinfo,"",@"SHT_NOTE"
	.sectionflags	@"SHF_NOTE_NV_CUINFO"
        /*0018*/ 	.short	0x0002
        /*001a*/ 	.short	0x0064
        /*001c*/ 	.short	0x0082
	.zero		2


//--------------------- .nv.info                  --------------------------
	.section	.nv.info,"",@"SHT_CUDA_INFO"
	.align	4


	//----- nvinfo : EIATTR_REGCOUNT
	.align		4
        /*0000*/ 	.byte	0x04, 0x2f
        /*0002*/ 	.short	(.L_2 - .L_1)
	.align		4
.L_1:
        /*0004*/ 	.word	index@(_Z14hello_from_gpuv)
        /*0008*/ 	.word	0x00000018


	//----- nvinfo : EIATTR_FRAME_SIZE
	.align		4
.L_2:
        /*000c*/ 	.byte	0x04, 0x11
        /*000e*/ 	.short	(.L_4 - .L_3)
	.align		4
.L_3:
        /*0010*/ 	.word	index@(_Z14hello_from_gpuv)
        /*0014*/ 	.word	0x00000000


	//----- nvinfo : EIATTR_MIN_STACK_SIZE
	.align		4
.L_4:
        /*0018*/ 	.byte	0x04, 0x12
        /*001a*/ 	.short	(.L_6 - .L_5)
	.align		4
.L_5:
        /*001c*/ 	.word	index@(_Z14hello_from_gpuv)
        /*0020*/ 	.word	0x00000000
.L_6:


//--------------------- .nv.compat                --------------------------
	.section	.nv.compat,"",@"SHT_CUDA_COMPAT_INFO"
	.align	4
        /*0000*/ 	.byte	0x02, 0x09, 0x00, 0x00, 0x02, 0x02, 0x01, 0x00, 0x02, 0x05, 0x05, 0x00, 0x03, 0x07, 0x01, 0x01
        /*0010*/ 	.byte	0x02, 0x03, 0x00, 0x00, 0x02, 0x06, 0x01, 0x00, 0x04, 0x0b, 0x08, 0x00, 0x09, 0x00, 0x00, 0x00
        /*0020*/ 	.byte	0x00, 0x00, 0x00, 0x00


//--------------------- .nv.info._Z14hello_from_gpuv --------------------------
	.section	.nv.info._Z14hello_from_gpuv,"",@"SHT_CUDA_INFO"
	.sectionflags	@""
	.align	4


	//----- nvinfo : EIATTR_CUDA_API_VERSION
	.align		4
        /*0000*/ 	.byte	0x04, 0x37
        /*0002*/ 	.short	(.L_8 - .L_7)
.L_7:
        /*0004*/ 	.word	0x00000082


	//----- nvinfo : EIATTR_SPARSE_MMA_MASK
	.align		4
.L_8:
        /*0008*/ 	.byte	0x03, 0x50
        /*000a*/ 	.short	0x0000


	//----- nvinfo : EIATTR_MAXREG_COUNT
	.align		4
        /*000c*/ 	.byte	0x03, 0x1b
        /*000e*/ 	.short	0x00ff


	//----- nvinfo : EIATTR_EXTERNS
	.align		4
        /*0010*/ 	.byte	0x04, 0x0f
        /*0012*/ 	.short	(.L_10 - .L_9)


	//   ....[0]....
	.align		4
.L_9:
        /*0014*/ 	.word	index@(vprintf)


	//----- nvinfo : EIATTR_MERCURY_ISA_VERSION
	.align		4
.L_10:
        /*0018*/ 	.byte	0x03, 0x5f
        /*001a*/ 	.short	0x0101


	//----- nvinfo : EIATTR_VRC_CTA_INIT_COUNT
	.align		4
        /*001c*/ 	.byte	0x02, 0x4a
	.zero		1
	.zero		1


	//----- nvinfo : EIATTR_SYSCALL_OFFSETS
	.align		4
        /*0020*/ 	.byte	0x04, 0x46
        /*0022*/ 	.short	(.L_12 - .L_11)


	//   ....[0]....
.L_11:
        /*0024*/ 	.word	0x00000080


	//----- nvinfo : EIATTR_EXIT_INSTR_OFFSETS
	.align		4
.L_12:
        /*0028*/ 	.byte	0x04, 0x1c
        /*002a*/ 	.short	(.L_14 - .L_13)


	//   ....[0]....
.L_13:
        /*002c*/ 	.word	0x00000090


	//----- nvinfo : EIATTR_SW_WAR
	.align		4
.L_14:
        /*0030*/ 	.byte	0x04, 0x36
        /*0032*/ 	.short	(.L_16 - .L_15)
.L_15:
        /*0034*/ 	.word	0x00000008
.L_16:


//--------------------- .nv.callgraph             --------------------------
	.section	.nv.callgraph,"",@"SHT_CUDA_CALLGRAPH"
	.align	4
	.sectionentsize	8
	.align		4
        /*0000*/ 	.word	0x00000000
	.align		4
        /*0004*/ 	.word	0xffffffff
	.align		4
        /*0008*/ 	.word	index@(_Z14hello_from_gpuv)
	.align		4
        /*000c*/ 	.word	index@(vprintf)
	.align		4
        /*0010*/ 	.word	0x00000000
	.align		4
        /*0014*/ 	.word	0xfffffffe
	.align		4
        /*0018*/ 	.word	0x00000000
	.align		4
        /*001c*/ 	.word	0xfffffffd
	.align		4
        /*0020*/ 	.word	0x00000000
	.align		4
        /*0024*/ 	.word	0xfffffffc


//--------------------- .nv.constant4             --------------------------
	.section	.nv.constant4,"a",@progbits
	.align	8
	.align		8
.nv.constant4:
        /*0000*/ 	.dword	vprintf
	.align		8
        /*0008*/ 	.dword	$str


//--------------------- .text._Z14hello_from_gpuv --------------------------
	.section	.text._Z14hello_from_gpuv,"ax",@progbits
	.align	128
        .global         _Z14hello_from_gpuv
        .type           _Z14hello_from_gpuv,@function
        .size           _Z14hello_from_gpuv,(.L_x_2 - _Z14hello_from_gpuv)
        .other          _Z14hello_from_gpuv,@"STO_CUDA_ENTRY STV_DEFAULT"
_Z14hello_from_gpuv:
.text._Z14hello_from_gpuv:
[----:B------:R-:W0:Y:S01]  /*0000*/  LDC R1, c[0x0][0x37c] ;  /* 0x0000df00ff017b82 */ /* 0x000e220000000800 */
[----:B------:R-:W-:Y:S01]  /*0010*/  MOV R0, 0x0 ;  /* 0x0000000000007802 */ /* 0x000fe20000000f00 */
[----:B------:R-:W1:Y:S01]  /*0020*/  LDCU.64 UR4, c[0x4][0x8] ;  /* 0x01000100ff0477ac */ /* 0x000e620008000a00 */
[----:B------:R-:W-:-:S05]  /*0030*/  CS2R R6, SRZ ;  /* 0x0000000000067805 */ /* 0x000fca000001ff00 */
[----:B------:R2:W3:Y:S01]  /*0040*/  LDC.64 R2, c[0x4][R0] ;  /* 0x0100000000027b82 */ /* 0x0004e20000000a00 */
[----:B-1----:R-:W-:Y:S02]  /*0050*/  IMAD.U32 R4, RZ, RZ, UR4 ;  /* 0x00000004ff047e24 */ /* 0x002fe4000f8e00ff */
[----:B--2---:R-:W-:-:S07]  /*0060*/  IMAD.U32 R5, RZ, RZ, UR5 ;  /* 0x00000005ff057e24 */ /* 0x004fce000f8e00ff */
[----:B------:R-:W-:-:S07]  /*0070*/  LEPC R20, `(.L_x_0) ;  /* 0x000000001014794e */ /* 0x000fce0000000000 */
[----:B0--3--:R-:W-:Y:S05]  /*0080*/  CALL.ABS.NOINC R2 ;  /* 0x0000000002007343 */ /* 0x009fea0003c00000 */
.L_x_0:
[----:B------:R-:W-:Y:S05]  /*0090*/  EXIT ;  /* 0x000000000000794d */ /* 0x000fea0003800000 */
.L_x_1:
[----:B------:R-:W-:-:S00]  /*00a0*/  BRA `(.L_x_1) ;  /* 0xfffffffc00fc7947 */ /* 0x000fc0000383ffff */
[----:B------:R-:W-:-:S00]  /*00b0*/  NOP ;  /* 0x0000000000007918 */ /* 0x000fc00000000000 */
        /* <DEDUP_REMOVED lines=12> */
.L_x_2:


//--------------------- .nv.global.init           --------------------------
	.section	.nv.global.init,"aw",@progbits
.nv.global.init:
	.type		$str,@object
	.size		$str,(.L_0 - $str)
$str:
        /*0000*/ 	.byte	0x48, 0x65, 0x6c, 0x6c, 0x6f, 0x20, 0x57, 0x6f, 0x72, 0x64, 0x20, 0x66, 0x72, 0x6f, 0x6d, 0x20
        /*0010*/ 	.byte	0x74, 0x68, 0x65, 0x20, 0x47, 0x50, 0x55, 0x20, 0x0a, 0x00
.L_0:


//--------------------- .nv.shared.reserved.0     --------------------------
	.section	.nv.shared.reserved.0,"aw",@nobits
	.weak		__nv_reservedSMEM_offset_0_alias
	.size		__nv_reservedSMEM_offset_0_alias, 0, 64
	.other		__nv_reservedSMEM_offset_0_alias,@"STO_CUDA_RESERVED_SHARED STV_DEFAULT"
__nv_reservedSMEM_offset_0_alias:
	.zero		0
	.zero		64


//--------------------- .nv.constant0._Z14hello_from_gpuv --------------------------
	.section	.nv.constant0._Z14hello_from_gpuv,"a",@progbits
	.sectionflags	@""
	.align	4
.nv.constant0._Z14hello_from_gpuv:
	.zero		896


//--------------------- SYMBOLS --------------------------

	.type		.nv.reservedSmem.offset0,@object
	.size		.nv.reservedSmem.offset0,0x4
	.type		vprintf,@function
